//
// Generated by NVIDIA NVVM Compiler
//
// Compiler Build ID: CL-36424714
// Cuda compilation tools, release 13.0, V13.0.88
// Based on NVVM 20.0.0
//

.version 9.0
.target sm_100
.address_size 64

	// .globl	_Z14loop_unrollingPbyy

.visible .entry _Z14loop_unrollingPbyy(
	.param .u64 .ptr .align 1 _Z14loop_unrollingPbyy_param_0,
	.param .u64 _Z14loop_unrollingPbyy_param_1,
	.param .u64 _Z14loop_unrollingPbyy_param_2
)
{
	.reg .pred 	%p<4>;
	.reg .b16 	%rs<7>;
	.reg .b32 	%r<6>;
	.reg .b64 	%rd<12>;

	ld.param.u64 	%rd5, [_Z14loop_unrollingPbyy_param_0];
	ld.param.u64 	%rd6, [_Z14loop_unrollingPbyy_param_1];
	ld.param.u64 	%rd7, [_Z14loop_unrollingPbyy_param_2];
	mov.u32 	%r1, %tid.x;
	mov.u32 	%r2, %ctaid.x;
	mov.u32 	%r3, %ntid.x;
	mad.lo.s32 	%r4, %r2, %r3, %r1;
	and.b32  	%r5, %r4, 255;
	cvt.u64.u32 	%rd1, %r5;
	setp.le.u64 	%p1, %rd6, %rd1;
	@%p1 bra 	$L__BB0_3;
	cvta.to.global.u64 	%rd2, %rd5;
	mov.b16 	%rs6, 0;
	mov.u64 	%rd11, %rd1;
$L__BB0_2:
	add.s64 	%rd8, %rd2, %rd11;
	ld.global.u8 	%rs4, [%rd8];
	setp.eq.s16 	%p2, %rs4, 0;
	selp.u16 	%rs5, 1, 0, %p2;
	st.global.u8 	[%rd8], %rs5;
	add.s16 	%rs6, %rs6, 1;
	cvt.u64.u16 	%rd9, %rs6;
	and.b64  	%rd10, %rd9, 255;
	mad.lo.s64 	%rd11, %rd7, %rd10, %rd1;
	setp.lt.u64 	%p3, %rd11, %rd6;
	@%p3 bra 	$L__BB0_2;
$L__BB0_3:
	ret;

}


// ===== COMPILED SASS (sm_100) =====

	.target	sm_100

	.elftype	@"ET_EXEC"


//--------------------- .note.nv.tkinfo           --------------------------
	.section	.note.nv.tkinfo,"",@"SHT_NOTE"
	.sectionflags	@"SHF_NOTE_NV_TKINFO"
	.tkinfo
        /*0018*/ 	.word	0x00000002
        /*0030*/ 	.string	""
        /*0030*/ 	.string	"ptxas"
        /*0030*/ 	.string	"Cuda compilation tools, release 13.0, V13.0.88"
        /*0030*/ 	.string	"Build cuda_13.0.r13.0/compiler.36424714_0"
        /*0030*/ 	.string	"-arch sm_100 -m 64 "



//--------------------- .note.nv.cuinfo           --------------------------
	.section	.note.nv.cuinfo,"",@"SHT_NOTE"
	.sectionflags	@"SHF_NOTE_NV_CUINFO"
        /*0018*/ 	.short	0x0002
        /*001a*/ 	.short	0x0064
        /*001c*/ 	.short	0x0082
	.zero		2


//--------------------- .nv.info                  --------------------------
	.section	.nv.info,"",@"SHT_CUDA_INFO"
	.align	4


	//----- nvinfo : EIATTR_REGCOUNT
	.align		4
        /*0000*/ 	.byte	0x04, 0x2f
        /*0002*/ 	.short	(.L_1 - .L_0)
	.align		4
.L_0:
        /*0004*/ 	.word	index@(_Z14loop_unrollingPbyy)
        /*0008*/ 	.word	0x0000000c


	//----- nvinfo : EIATTR_FRAME_SIZE
	.align		4
.L_1:
        /*000c*/ 	.byte	0x04, 0x11
        /*000e*/ 	.short	(.L_3 - .L_2)
	.align		4
.L_2:
        /*0010*/ 	.word	index@(_Z14loop_unrollingPbyy)
        /*0014*/ 	.word	0x00000000


	//----- nvinfo : EIATTR_MIN_STACK_SIZE
	.align		4
.L_3:
        /*0018*/ 	.byte	0x04, 0x12
        /*001a*/ 	.short	(.L_5 - .L_4)
	.align		4
.L_4:
        /*001c*/ 	.word	index@(_Z14loop_unrollingPbyy)
        /*0020*/ 	.word	0x00000000
.L_5:


//--------------------- .nv.compat                --------------------------
	.section	.nv.compat,"",@"SHT_CUDA_COMPAT_INFO"
	.align	4
        /*0000*/ 	.byte	0x02, 0x09, 0x00, 0x00, 0x02, 0x02, 0x01, 0x00, 0x02, 0x05, 0x05, 0x00, 0x03, 0x07, 0x01, 0x01
        /*0010*/ 	.byte	0x02, 0x03, 0x00, 0x00, 0x02, 0x06, 0x01, 0x00, 0x04, 0x0b, 0x08, 0x00, 0x09, 0x00, 0x00, 0x00
        /*0020*/ 	.byte	0x00, 0x00, 0x00, 0x00


//--------------------- .nv.info._Z14loop_unrollingPbyy --------------------------
	.section	.nv.info._Z14loop_unrollingPbyy,"",@"SHT_CUDA_INFO"
	.sectionflags	@""
	.align	4


	//----- nvinfo : EIATTR_CUDA_API_VERSION
	.align		4
        /*0000*/ 	.byte	0x04, 0x37
        /*0002*/ 	.short	(.L_7 - .L_6)
.L_6:
        /*0004*/ 	.word	0x00000082


	//----- nvinfo : EIATTR_KPARAM_INFO
	.align		4
.L_7:
        /*0008*/ 	.byte	0x04, 0x17
        /*000a*/ 	.short	(.L_9 - .L_8)
.L_8:
        /*000c*/ 	.word	0x00000000
        /*0010*/ 	.short	0x0002
        /*0012*/ 	.short	0x0010
        /*0014*/ 	.byte	0x00, 0xf0, 0x21, 0x00


	//----- nvinfo : EIATTR_KPARAM_INFO
	.align		4
.L_9:
        /*0018*/ 	.byte	0x04, 0x17
        /*001a*/ 	.short	(.L_11 - .L_10)
.L_10:
        /*001c*/ 	.word	0x00000000
        /*0020*/ 	.short	0x0001
        /*0022*/ 	.short	0x0008
        /*0024*/ 	.byte	0x00, 0xf0, 0x21, 0x00


	//----- nvinfo : EIATTR_KPARAM_INFO
	.align		4
.L_11:
        /*0028*/ 	.byte	0x04, 0x17
        /*002a*/ 	.short	(.L_13 - .L_12)
.L_12:
        /*002c*/ 	.word	0x00000000
        /*0030*/ 	.short	0x0000
        /*0032*/ 	.short	0x0000
        /*0034*/ 	.byte	0x00, 0xf5, 0x21, 0x00


	//----- nvinfo : EIATTR_SPARSE_MMA_MASK
	.align		4
.L_13:
        /*0038*/ 	.byte	0x03, 0x50
        /*003a*/ 	.short	0x0000


	//----- nvinfo : EIATTR_MAXREG_COUNT
	.align		4
        /*003c*/ 	.byte	0x03, 0x1b
        /*003e*/ 	.short	0x00ff


	//----- nvinfo : EIATTR_MERCURY_ISA_VERSION
	.align		4
        /*0040*/ 	.byte	0x03, 0x5f
        /*0042*/ 	.short	0x0101


	//----- nvinfo : EIATTR_VRC_CTA_INIT_COUNT
	.align		4
        /*0044*/ 	.byte	0x02, 0x4a
	.zero		1
	.zero		1


	//----- nvinfo : EIATTR_EXIT_INSTR_OFFSETS
	.align		4
        /*0048*/ 	.byte	0x04, 0x1c
        /*004a*/ 	.short	(.L_15 - .L_14)


	//   ....[0]....
.L_14:
        /*004c*/ 	.word	0x00000090


	//   ....[1]....
        /*0050*/ 	.word	0x00000210


	//----- nvinfo : EIATTR_CRS_STACK_SIZE
	.align		4
.L_15:
        /*0054*/ 	.byte	0x04, 0x1e
        /*0056*/ 	.short	(.L_17 - .L_16)
.L_16:
        /*0058*/ 	.word	0x00000000


	//----- nvinfo : EIATTR_CBANK_PARAM_SIZE
	.align		4
.L_17:
        /*005c*/ 	.byte	0x03, 0x19
        /*005e*/ 	.short	0x0018


	//----- nvinfo : EIATTR_PARAM_CBANK
	.align		4
        /*0060*/ 	.byte	0x04, 0x0a
        /*0062*/ 	.short	(.L_19 - .L_18)
	.align		4
.L_18:
        /*0064*/ 	.word	index@(.nv.constant0._Z14loop_unrollingPbyy)
        /*0068*/ 	.short	0x0380
        /*006a*/ 	.short	0x0018


	//----- nvinfo : EIATTR_SW_WAR
	.align		4
.L_19:
        /*006c*/ 	.byte	0x04, 0x36
        /*006e*/ 	.short	(.L_21 - .L_20)
.L_20:
        /*0070*/ 	.word	0x00000008
.L_21:


//--------------------- .nv.callgraph             --------------------------
	.section	.nv.callgraph,"",@"SHT_CUDA_CALLGRAPH"
	.align	4
	.sectionentsize	8
	.align		4
        /*0000*/ 	.word	0x00000000
	.align		4
        /*0004*/ 	.word	0xffffffff
	.align		4
        /*0008*/ 	.word	0x00000000
	.align		4
        /*000c*/ 	.word	0xfffffffe
	.align		4
        /*0010*/ 	.word	0x00000000
	.align		4
        /*0014*/ 	.word	0xfffffffd
	.align		4
        /*0018*/ 	.word	0x00000000
	.align		4
        /*001c*/ 	.word	0xfffffffc


//--------------------- .text._Z14loop_unrollingPbyy --------------------------
	.section	.text._Z14loop_unrollingPbyy,"ax",@progbits
	.align	128
        .global         _Z14loop_unrollingPbyy
        .type           _Z14loop_unrollingPbyy,@function
        .size           _Z14loop_unrollingPbyy,(.L_x_2 - _Z14loop_unrollingPbyy)
        .other          _Z14loop_unrollingPbyy,@"STO_CUDA_ENTRY STV_DEFAULT"
_Z14loop_unrollingPbyy:
.text._Z14loop_unrollingPbyy:
[----:B------:R-:W-:Y:S01]  /*0000*/  LDC R1, c[0x0][0x37c] ;  /* 0x0000df00ff017b82 */ /* 0x000fe20000000800 */
[----:B------:R-:W0:Y:S07]  /*0010*/  S2R R0, SR_TID.X ;  /* 0x0000000000007919 */ /* 0x000e2e0000002100 */
[----:B------:R-:W0:Y:S01]  /*0020*/  S2UR UR4, SR_CTAID.X ;  /* 0x00000000000479c3 */ /* 0x000e220000002500 */
[----:B------:R-:W1:Y:S07]  /*0030*/  LDCU.64 UR6, c[0x0][0x388] ;  /* 0x00007100ff0677ac */ /* 0x000e6e0008000a00 */
[----:B------:R-:W0:Y:S02]  /*0040*/  LDC R3, c[0x0][0x360] ;  /* 0x0000d800ff037b82 */ /* 0x000e240000000800 */
[----:B0-----:R-:W-:-:S05]  /*0050*/  IMAD R0, R3, UR4, R0 ;  /* 0x0000000403007c24 */ /* 0x001fca000f8e0200 */
[----:B------:R-:W-:-:S04]  /*0060*/  LOP3.LUT R0, R0, 0xff, RZ, 0xc0, !PT ;  /* 0x000000ff00007812 */ /* 0x000fc800078ec0ff */
[----:B-1----:R-:W-:-:S04]  /*0070*/  ISETP.GE.U32.AND P0, PT, R0, UR6, PT ;  /* 0x0000000600007c0c */ /* 0x002fc8000bf06070 */
[----:B------:R-:W-:-:S13]  /*0080*/  ISETP.GE.U32.AND.EX P0, PT, RZ, UR7, PT, P0 ;  /* 0x00000007ff007c0c */ /* 0x000fda000bf06100 */
[----:B------:R-:W-:Y:S05]  /*0090*/  @P0 EXIT ;  /* 0x000000000000094d */ /* 0x000fea0003800000 */
[----:B------:R-:W-:Y:S01]  /*00a0*/  PRMT R4, RZ, 0x7610, R4 ;  /* 0x00007610ff047816 */ /* 0x000fe20000000004 */
[----:B------:R-:W-:Y:S01]  /*00b0*/  IMAD.MOV.U32 R8, RZ, RZ, R0 ;  /* 0x000000ffff087224 */ /* 0x000fe200078e0000 */
[----:B------:R-:W0:Y:S01]  /*00c0*/  LDCU.64 UR4, c[0x0][0x358] ;  /* 0x00006b00ff0477ac */ /* 0x000e220008000a00 */
[----:B------:R-:W-:Y:S01]  /*00d0*/  IMAD.MOV.U32 R9, RZ, RZ, RZ ;  /* 0x000000ffff097224 */ /* 0x000fe200078e00ff */
[----:B------:R-:W1:Y:S01]  /*00e0*/  LDCU.64 UR8, c[0x0][0x380] ;  /* 0x00007000ff0877ac */ /* 0x000e620008000a00 */
[----:B------:R-:W2:Y:S05]  /*00f0*/  LDCU.64 UR10, c[0x0][0x390] ;  /* 0x00007200ff0a77ac */ /* 0x000eaa0008000a00 */
.L_x_0:
[----:B-1----:R-:W-:-:S04]  /*0100*/  IADD3 R2, P0, PT, R8, UR8, RZ ;  /* 0x0000000808027c10 */ /* 0x002fc8000ff1e0ff */
[----:B------:R-:W-:-:S05]  /*0110*/  IADD3.X R3, PT, PT, R9, UR9, RZ, P0, !PT ;  /* 0x0000000909037c10 */ /* 0x000fca00087fe4ff */
[----:B0-----:R-:W3:Y:S01]  /*0120*/  LDG.E.U8 R5, desc[UR4][R2.64] ;  /* 0x0000000402057981 */ /* 0x001ee2000c1e1100 */
[----:B------:R-:W-:-:S05]  /*0130*/  VIADD R6, R4, 0x1 ;  /* 0x0000000104067836 */ /* 0x000fca0000000000 */
[----:B------:R-:W-:Y:S02]  /*0140*/  LOP3.LUT R9, R6, 0xff, RZ, 0xc0, !PT ;  /* 0x000000ff06097812 */ /* 0x000fe400078ec0ff */
[----:B---3--:R-:W-:-:S04]  /*0150*/  ISETP.NE.AND P0, PT, R5, RZ, PT ;  /* 0x000000ff0500720c */ /* 0x008fc80003f05270 */
[----:B------:R-:W-:-:S05]  /*0160*/  SEL R7, RZ, 0x1, P0 ;  /* 0x00000001ff077807 */ /* 0x000fca0000000000 */
[----:B------:R0:W-:Y:S02]  /*0170*/  STG.E.U8 desc[UR4][R2.64], R7 ;  /* 0x0000000702007986 */ /* 0x0001e4000c101104 */
[----:B0-----:R-:W-:Y:S02]  /*0180*/  IMAD.MOV.U32 R2, RZ, RZ, R0 ;  /* 0x000000ffff027224 */ /* 0x001fe400078e0000 */
[----:B------:R-:W-:Y:S02]  /*0190*/  IMAD.MOV.U32 R3, RZ, RZ, RZ ;  /* 0x000000ffff037224 */ /* 0x000fe400078e00ff */
[----:B--2---:R-:W-:-:S04]  /*01a0*/  IMAD.WIDE.U32 R4, R9, UR10, R2 ;  /* 0x0000000a09047c25 */ /* 0x004fc8000f8e0002 */
[----:B------:R-:W-:Y:S01]  /*01b0*/  IMAD R9, R9, UR11, R5 ;  /* 0x0000000b09097c24 */ /* 0x000fe2000f8e0205 */
[----:B------:R-:W-:Y:S01]  /*01c0*/  ISETP.GE.U32.AND P0, PT, R4, UR6, PT ;  /* 0x0000000604007c0c */ /* 0x000fe2000bf06070 */
[--C-:B------:R-:W-:Y:S01]  /*01d0*/  IMAD.MOV.U32 R8, RZ, RZ, R4.reuse ;  /* 0x000000ffff087224 */ /* 0x100fe200078e0004 */
[----:B------:R-:W-:Y:S02]  /*01e0*/  PRMT R4, R6, 0x7610, R4 ;  /* 0x0000761006047816 */ /* 0x000fe40000000004 */
[----:B------:R-:W-:-:S13]  /*01f0*/  ISETP.GE.U32.AND.EX P0, PT, R9, UR7, PT, P0 ;  /* 0x0000000709007c0c */ /* 0x000fda000bf06100 */
[----:B------:R-:W-:Y:S05]  /*0200*/  @!P0 BRA `(.L_x_0) ;  /* 0xfffffffc00bc8947 */ /* 0x000fea000383ffff */
[----:B------:R-:W-:Y:S05]  /*0210*/  EXIT ;  /* 0x000000000000794d */ /* 0x000fea0003800000 */
.L_x_1:
[----:B------:R-:W-:-:S00]  /*0220*/  BRA `(.L_x_1) ;  /* 0xfffffffc00fc7947 */ /* 0x000fc0000383ffff */
[----:B------:R-:W-:-:S00]  /*0230*/  NOP ;  /* 0x0000000000007918 */ /* 0x000fc00000000000 */
        /* <DEDUP_REMOVED lines=12> */
.L_x_2:


//--------------------- .nv.shared.reserved.0     --------------------------
	.section	.nv.shared.reserved.0,"aw",@nobits
	.weak		__nv_reservedSMEM_offset_0_alias
	.size		__nv_reservedSMEM_offset_0_alias, 0, 64
	.other		__nv_reservedSMEM_offset_0_alias,@"STO_CUDA_RESERVED_SHARED STV_DEFAULT"
__nv_reservedSMEM_offset_0_alias:
	.zero		0
	.zero		64


//--------------------- .nv.constant0._Z14loop_unrollingPbyy --------------------------
	.section	.nv.constant0._Z14loop_unrollingPbyy,"a",@progbits
	.sectionflags	@""
	.align	4
.nv.constant0._Z14loop_unrollingPbyy:
	.zero		920


//--------------------- SYMBOLS --------------------------

	.type		.nv.reservedSmem.offset0,@object
	.size		.nv.reservedSmem.offset0,0x4
